//
// Generated by NVIDIA NVVM Compiler
//
// Compiler Build ID: CL-36424714
// Cuda compilation tools, release 13.0, V13.0.88
// Based on NVVM 20.0.0
//

.version 9.0
.target sm_100
.address_size 64

	// .globl	_Z9helloCUDAv
.extern .func  (.param .b32 func_retval0) vprintf
(
	.param .b64 vprintf_param_0,
	.param .b64 vprintf_param_1
)
;
.global .align 1 .b8 $str[44] = {72, 101, 108, 108, 111, 33, 32, 84, 104, 101, 114, 101, 32, 105, 115, 32, 97, 32, 116, 104, 114, 101, 97, 100, 32, 91, 37, 100, 93, 32, 105, 110, 32, 98, 108, 111, 99, 107, 91, 37, 100, 93, 10};
.global .align 1 .b8 $str$1[35] = {65, 110, 32, 117, 110, 105, 113, 117, 101, 32, 105, 100, 32, 111, 102, 32, 116, 104, 105, 115, 32, 116, 104, 114, 101, 97, 100, 32, 105, 115, 32, 37, 100, 10};

.visible .entry _Z9helloCUDAv()
{
	.local .align 8 .b8 	__local_depot0[8];
	.reg .b64 	%SP;
	.reg .b64 	%SPL;
	.reg .b32 	%r<9>;
	.reg .b64 	%rd<7>;

	mov.u64 	%SPL, __local_depot0;
	cvta.local.u64 	%SP, %SPL;
	add.u64 	%rd1, %SP, 0;
	add.u64 	%rd2, %SPL, 0;
	mov.u32 	%r1, %tid.x;
	mov.u32 	%r2, %ctaid.x;
	st.local.v2.u32 	[%rd2], {%r1, %r2};
	mov.u64 	%rd3, $str;
	cvta.global.u64 	%rd4, %rd3;
	{ // callseq 0, 0
	.param .b64 param0;
	st.param.b64 	[param0], %rd4;
	.param .b64 param1;
	st.param.b64 	[param1], %rd1;
	.param .b32 retval0;
	call.uni (retval0), 
	vprintf, 
	(
	param0, 
	param1
	);
	ld.param.b32 	%r3, [retval0];
	} // callseq 0
	mov.u32 	%r5, %ntid.x;
	mad.lo.s32 	%r6, %r5, %r2, %r1;
	st.local.u32 	[%rd2], %r6;
	mov.u64 	%rd5, $str$1;
	cvta.global.u64 	%rd6, %rd5;
	{ // callseq 1, 0
	.param .b64 param0;
	st.param.b64 	[param0], %rd6;
	.param .b64 param1;
	st.param.b64 	[param1], %rd1;
	.param .b32 retval0;
	call.uni (retval0), 
	vprintf, 
	(
	param0, 
	param1
	);
	ld.param.b32 	%r7, [retval0];
	} // callseq 1
	ret;

}


// ===== COMPILED SASS (sm_100) =====

	.target	sm_100

	.elftype	@"ET_EXEC"


//--------------------- .note.nv.tkinfo           --------------------------
	.section	.note.nv.tkinfo,"",@"SHT_NOTE"
	.sectionflags	@"SHF_NOTE_NV_TKINFO"
	.tkinfo
        /*0018*/ 	.word	0x00000002
        /*0030*/ 	.string	""
        /*0030*/ 	.string	"ptxas"
        /*0030*/ 	.string	"Cuda compilation tools, release 13.0, V13.0.88"
        /*0030*/ 	.string	"Build cuda_13.0.r13.0/compiler.36424714_0"
        /*0030*/ 	.string	"-arch sm_100 -m 64 "



//--------------------- .note.nv.cuinfo           --------------------------
	.section	.note.nv.cuinfo,"",@"SHT_NOTE"
	.sectionflags	@"SHF_NOTE_NV_CUINFO"
        /*0018*/ 	.short	0x0002
        /*001a*/ 	.short	0x0064
        /*001c*/ 	.short	0x0082
	.zero		2


//--------------------- .nv.info                  --------------------------
	.section	.nv.info,"",@"SHT_CUDA_INFO"
	.align	4


	//----- nvinfo : EIATTR_REGCOUNT
	.align		4
        /*0000*/ 	.byte	0x04, 0x2f
        /*0002*/ 	.short	(.L_3 - .L_2)
	.align		4
.L_2:
        /*0004*/ 	.word	index@(_Z9helloCUDAv)
        /*0008*/ 	.word	0x00000018


	//----- nvinfo : EIATTR_FRAME_SIZE
	.align		4
.L_3:
        /*000c*/ 	.byte	0x04, 0x11
        /*000e*/ 	.short	(.L_5 - .L_4)
	.align		4
.L_4:
        /*0010*/ 	.word	index@(_Z9helloCUDAv)
        /*0014*/ 	.word	0x00000008


	//----- nvinfo : EIATTR_MIN_STACK_SIZE
	.align		4
.L_5:
        /*0018*/ 	.byte	0x04, 0x12
        /*001a*/ 	.short	(.L_7 - .L_6)
	.align		4
.L_6:
        /*001c*/ 	.word	index@(_Z9helloCUDAv)
        /*0020*/ 	.word	0x00000008
.L_7:


//--------------------- .nv.compat                --------------------------
	.section	.nv.compat,"",@"SHT_CUDA_COMPAT_INFO"
	.align	4
        /*0000*/ 	.byte	0x02, 0x09, 0x00, 0x00, 0x02, 0x02, 0x01, 0x00, 0x02, 0x05, 0x05, 0x00, 0x03, 0x07, 0x01, 0x01
        /*0010*/ 	.byte	0x02, 0x03, 0x00, 0x00, 0x02, 0x06, 0x01, 0x00, 0x04, 0x0b, 0x08, 0x00, 0x09, 0x00, 0x00, 0x00
        /*0020*/ 	.byte	0x00, 0x00, 0x00, 0x00


//--------------------- .nv.info._Z9helloCUDAv    --------------------------
	.section	.nv.info._Z9helloCUDAv,"",@"SHT_CUDA_INFO"
	.sectionflags	@""
	.align	4


	//----- nvinfo : EIATTR_CUDA_API_VERSION
	.align		4
        /*0000*/ 	.byte	0x04, 0x37
        /*0002*/ 	.short	(.L_9 - .L_8)
.L_8:
        /*0004*/ 	.word	0x00000082


	//----- nvinfo : EIATTR_SPARSE_MMA_MASK
	.align		4
.L_9:
        /*0008*/ 	.byte	0x03, 0x50
        /*000a*/ 	.short	0x0000


	//----- nvinfo : EIATTR_MAXREG_COUNT
	.align		4
        /*000c*/ 	.byte	0x03, 0x1b
        /*000e*/ 	.short	0x00ff


	//----- nvinfo : EIATTR_EXTERNS
	.align		4
        /*0010*/ 	.byte	0x04, 0x0f
        /*0012*/ 	.short	(.L_11 - .L_10)


	//   ....[0]....
	.align		4
.L_10:
        /*0014*/ 	.word	index@(vprintf)


	//----- nvinfo : EIATTR_MERCURY_ISA_VERSION
	.align		4
.L_11:
        /*0018*/ 	.byte	0x03, 0x5f
        /*001a*/ 	.short	0x0101


	//----- nvinfo : EIATTR_VRC_CTA_INIT_COUNT
	.align		4
        /*001c*/ 	.byte	0x02, 0x4a
	.zero		1
	.zero		1


	//----- nvinfo : EIATTR_SYSCALL_OFFSETS
	.align		4
        /*0020*/ 	.byte	0x04, 0x46
        /*0022*/ 	.short	(.L_13 - .L_12)


	//   ....[0]....
.L_12:
        /*0024*/ 	.word	0x00000110


	//   ....[1]....
        /*0028*/ 	.word	0x000001c0


	//----- nvinfo : EIATTR_EXIT_INSTR_OFFSETS
	.align		4
.L_13:
        /*002c*/ 	.byte	0x04, 0x1c
        /*002e*/ 	.short	(.L_15 - .L_14)


	//   ....[0]....
.L_14:
        /*0030*/ 	.word	0x000001d0


	//----- nvinfo : EIATTR_SW_WAR
	.align		4
.L_15:
        /*0034*/ 	.byte	0x04, 0x36
        /*0036*/ 	.short	(.L_17 - .L_16)
.L_16:
        /*0038*/ 	.word	0x00000008
.L_17:


//--------------------- .nv.callgraph             --------------------------
	.section	.nv.callgraph,"",@"SHT_CUDA_CALLGRAPH"
	.align	4
	.sectionentsize	8
	.align		4
        /*0000*/ 	.word	0x00000000
	.align		4
        /*0004*/ 	.word	0xffffffff
	.align		4
        /*0008*/ 	.word	index@(_Z9helloCUDAv)
	.align		4
        /*000c*/ 	.word	index@(vprintf)
	.align		4
        /*0010*/ 	.word	0x00000000
	.align		4
        /*0014*/ 	.word	0xfffffffe
	.align		4
        /*0018*/ 	.word	0x00000000
	.align		4
        /*001c*/ 	.word	0xfffffffd
	.align		4
        /*0020*/ 	.word	0x00000000
	.align		4
        /*0024*/ 	.word	0xfffffffc


//--------------------- .nv.constant4             --------------------------
	.section	.nv.constant4,"a",@progbits
	.align	8
	.align		8
.nv.constant4:
        /*0000*/ 	.dword	vprintf
	.align		8
        /*0008*/ 	.dword	$str
	.align		8
        /*0010*/ 	.dword	$str$1


//--------------------- .text._Z9helloCUDAv       --------------------------
	.section	.text._Z9helloCUDAv,"ax",@progbits
	.align	128
        .global         _Z9helloCUDAv
        .type           _Z9helloCUDAv,@function
        .size           _Z9helloCUDAv,(.L_x_3 - _Z9helloCUDAv)
        .other          _Z9helloCUDAv,@"STO_CUDA_ENTRY STV_DEFAULT"
_Z9helloCUDAv:
.text._Z9helloCUDAv:
[----:B------:R-:W0:Y:S01]  /*0000*/  LDC R1, c[0x0][0x37c] ;  /* 0x0000df00ff017b82 */ /* 0x000e220000000800 */
[----:B------:R-:W1:Y:S01]  /*0010*/  S2R R16, SR_TID.X ;  /* 0x0000000000107919 */ /* 0x000e620000002100 */
[----:B------:R-:W2:Y:S01]  /*0020*/  LDCU UR4, c[0x0][0x2f8] ;  /* 0x00005f00ff0477ac */ /* 0x000ea20008000800 */
[----:B0-----:R-:W-:Y:S01]  /*0030*/  VIADD R1, R1, 0xfffffff8 ;  /* 0xfffffff801017836 */ /* 0x001fe20000000000 */
[----:B------:R-:W-:Y:S01]  /*0040*/  MOV R2, 0x0 ;  /* 0x0000000000027802 */ /* 0x000fe20000000f00 */
[----:B------:R-:W1:Y:S01]  /*0050*/  S2R R17, SR_CTAID.X ;  /* 0x0000000000117919 */ /* 0x000e620000002500 */
[----:B------:R-:W0:Y:S02]  /*0060*/  LDCU UR5, c[0x0][0x2fc] ;  /* 0x00005f80ff0577ac */ /* 0x000e240008000800 */
[----:B------:R3:W4:Y:S01]  /*0070*/  LDC.64 R8, c[0x4][R2] ;  /* 0x0100000002087b82 */ /* 0x0007220000000a00 */
[----:B------:R-:W5:Y:S01]  /*0080*/  LDCU.64 UR6, c[0x4][0x8] ;  /* 0x01000100ff0677ac */ /* 0x000f620008000a00 */
[----:B--2---:R-:W-:-:S04]  /*0090*/  IADD3 R18, P0, PT, R1, UR4, RZ ;  /* 0x0000000401127c10 */ /* 0x004fc8000ff1e0ff */
[----:B------:R-:W-:Y:S01]  /*00a0*/  MOV R6, R18 ;  /* 0x0000001200067202 */ /* 0x000fe20000000f00 */
[----:B0-----:R-:W-:Y:S01]  /*00b0*/  IMAD.X R19, RZ, RZ, UR5, P0 ;  /* 0x00000005ff137e24 */ /* 0x001fe200080e06ff */
[----:B-----5:R-:W-:Y:S01]  /*00c0*/  MOV R4, UR6 ;  /* 0x0000000600047c02 */ /* 0x020fe20008000f00 */
[----:B------:R-:W-:Y:S02]  /*00d0*/  IMAD.U32 R5, RZ, RZ, UR7 ;  /* 0x00000007ff057e24 */ /* 0x000fe4000f8e00ff */
[----:B------:R-:W-:Y:S01]  /*00e0*/  IMAD.MOV.U32 R7, RZ, RZ, R19 ;  /* 0x000000ffff077224 */ /* 0x000fe200078e0013 */
[----:B-1----:R3:W-:Y:S06]  /*00f0*/  STL.64 [R1], R16 ;  /* 0x0000001001007387 */ /* 0x0027ec0000100a00 */
[----:B------:R-:W-:-:S07]  /*0100*/  LEPC R20, `(.L_x_0) ;  /* 0x000000001014794e */ /* 0x000fce0000000000 */
[----:B---34-:R-:W-:Y:S05]  /*0110*/  CALL.ABS.NOINC R8 ;  /* 0x0000000008007343 */ /* 0x018fea0003c00000 */
.L_x_0:
[----:B------:R-:W0:Y:S01]  /*0120*/  LDCU UR4, c[0x0][0x360] ;  /* 0x00006c00ff0477ac */ /* 0x000e220008000800 */
[----:B------:R-:W1:Y:S01]  /*0130*/  LDC.64 R2, c[0x4][R2] ;  /* 0x0100000002027b82 */ /* 0x000e620000000a00 */
[----:B------:R-:W-:Y:S01]  /*0140*/  MOV R6, R18 ;  /* 0x0000001200067202 */ /* 0x000fe20000000f00 */
[----:B------:R-:W-:Y:S02]  /*0150*/  IMAD.MOV.U32 R7, RZ, RZ, R19 ;  /* 0x000000ffff077224 */ /* 0x000fe400078e0013 */
[----:B0-----:R-:W-:Y:S01]  /*0160*/  IMAD R0, R17, UR4, R16 ;  /* 0x0000000411007c24 */ /* 0x001fe2000f8e0210 */
[----:B------:R-:W0:Y:S04]  /*0170*/  LDCU.64 UR4, c[0x4][0x10] ;  /* 0x01000200ff0477ac */ /* 0x000e280008000a00 */
[----:B------:R2:W-:Y:S01]  /*0180*/  STL [R1], R0 ;  /* 0x0000000001007387 */ /* 0x0005e20000100800 */
[----:B0-----:R-:W-:Y:S01]  /*0190*/  MOV R4, UR4 ;  /* 0x0000000400047c02 */ /* 0x001fe20008000f00 */
[----:B--2---:R-:W-:-:S07]  /*01a0*/  IMAD.U32 R5, RZ, RZ, UR5 ;  /* 0x00000005ff057e24 */ /* 0x004fce000f8e00ff */
[----:B------:R-:W-:-:S07]  /*01b0*/  LEPC R20, `(.L_x_1) ;  /* 0x000000001014794e */ /* 0x000fce0000000000 */
[----:B-1----:R-:W-:Y:S05]  /*01c0*/  CALL.ABS.NOINC R2 ;  /* 0x0000000002007343 */ /* 0x002fea0003c00000 */
.L_x_1:
[----:B------:R-:W-:Y:S05]  /*01d0*/  EXIT ;  /* 0x000000000000794d */ /* 0x000fea0003800000 */
.L_x_2:
[----:B------:R-:W-:-:S00]  /*01e0*/  BRA `(.L_x_2) ;  /* 0xfffffffc00fc7947 */ /* 0x000fc0000383ffff */
[----:B------:R-:W-:-:S00]  /*01f0*/  NOP ;  /* 0x0000000000007918 */ /* 0x000fc00000000000 */
        /* <DEDUP_REMOVED lines=8> */
.L_x_3:


//--------------------- .nv.global.init           --------------------------
	.section	.nv.global.init,"aw",@progbits
.nv.global.init:
	.type		$str$1,@object
	.size		$str$1,($str - $str$1)
$str$1:
        /*0000*/ 	.byte	0x41, 0x6e, 0x20, 0x75, 0x6e, 0x69, 0x71, 0x75, 0x65, 0x20, 0x69, 0x64, 0x20, 0x6f, 0x66, 0x20
        /*0010*/ 	.byte	0x74, 0x68, 0x69, 0x73, 0x20, 0x74, 0x68, 0x72, 0x65, 0x61, 0x64, 0x20, 0x69, 0x73, 0x20, 0x25
        /*0020*/ 	.byte	0x64, 0x0a, 0x00
	.type		$str,@object
	.size		$str,(.L_0 - $str)
$str:
        /*0023*/ 	.byte	0x48, 0x65, 0x6c, 0x6c, 0x6f, 0x21, 0x20, 0x54, 0x68, 0x65, 0x72, 0x65, 0x20, 0x69, 0x73, 0x20
        /*0033*/ 	.byte	0x61, 0x20, 0x74, 0x68, 0x72, 0x65, 0x61, 0x64, 0x20, 0x5b, 0x25, 0x64, 0x5d, 0x20, 0x69, 0x6e
        /*0043*/ 	.byte	0x20, 0x62, 0x6c, 0x6f, 0x63, 0x6b, 0x5b, 0x25, 0x64, 0x5d, 0x0a, 0x00
.L_0:


//--------------------- .nv.shared.reserved.0     --------------------------
	.section	.nv.shared.reserved.0,"aw",@nobits
	.weak		__nv_reservedSMEM_offset_0_alias
	.size		__nv_reservedSMEM_offset_0_alias, 0, 64
	.other		__nv_reservedSMEM_offset_0_alias,@"STO_CUDA_RESERVED_SHARED STV_DEFAULT"
__nv_reservedSMEM_offset_0_alias:
	.zero		0
	.zero		64


//--------------------- .nv.constant0._Z9helloCUDAv --------------------------
	.section	.nv.constant0._Z9helloCUDAv,"a",@progbits
	.sectionflags	@""
	.align	4
.nv.constant0._Z9helloCUDAv:
	.zero		896


//--------------------- SYMBOLS --------------------------

	.type		.nv.reservedSmem.offset0,@object
	.size		.nv.reservedSmem.offset0,0x4
	.type		vprintf,@function
